//
// Generated by NVIDIA NVVM Compiler
//
// Compiler Build ID: CL-36424714
// Cuda compilation tools, release 13.0, V13.0.88
// Based on NVVM 20.0.0
//

.version 9.0
.target sm_100
.address_size 64

	// .globl	_Z6mylog2Pf

.visible .entry _Z6mylog2Pf(
	.param .u64 .ptr .align 1 _Z6mylog2Pf_param_0
)
{
	.reg .pred 	%p<4>;
	.reg .b32 	%r<6>;
	.reg .b32 	%f<25>;
	.reg .b64 	%rd<5>;

	ld.param.u64 	%rd1, [_Z6mylog2Pf_param_0];
	cvta.to.global.u64 	%rd2, %rd1;
	mov.u32 	%r1, %tid.x;
	mul.wide.u32 	%rd3, %r1, 4;
	add.s64 	%rd4, %rd2, %rd3;
	ld.global.f32 	%f1, [%rd4];
	setp.lt.f32 	%p1, %f1, 0f00800000;
	mul.f32 	%f2, %f1, 0f4B000000;
	selp.f32 	%f3, %f2, %f1, %p1;
	selp.f32 	%f4, 0fC1B80000, 0f00000000, %p1;
	mov.b32 	%r2, %f3;
	add.s32 	%r3, %r2, -1060439283;
	and.b32  	%r4, %r3, -8388608;
	sub.s32 	%r5, %r2, %r4;
	mov.b32 	%f5, %r5;
	cvt.rn.f32.s32 	%f6, %r4;
	fma.rn.f32 	%f7, %f6, 0f34000000, %f4;
	add.f32 	%f8, %f5, 0fBF800000;
	fma.rn.f32 	%f9, %f8, 0f3DC6B27F, 0fBE2C7F30;
	fma.rn.f32 	%f10, %f9, %f8, 0f3E2FCF2A;
	fma.rn.f32 	%f11, %f10, %f8, 0fBE374E43;
	fma.rn.f32 	%f12, %f11, %f8, 0f3E520BF4;
	fma.rn.f32 	%f13, %f12, %f8, 0fBE763C8B;
	fma.rn.f32 	%f14, %f13, %f8, 0f3E93BF99;
	fma.rn.f32 	%f15, %f14, %f8, 0fBEB8AA49;
	fma.rn.f32 	%f16, %f15, %f8, 0f3EF6384A;
	fma.rn.f32 	%f17, %f16, %f8, 0fBF38AA3B;
	mul.f32 	%f18, %f8, %f17;
	mul.f32 	%f19, %f8, %f18;
	fma.rn.f32 	%f20, %f8, 0f3FB8AA3B, %f19;
	add.f32 	%f21, %f7, %f20;
	setp.gt.u32 	%p2, %r2, 2139095039;
	fma.rn.f32 	%f22, %f3, 0f7F800000, 0f7F800000;
	selp.f32 	%f23, %f22, %f21, %p2;
	setp.eq.f32 	%p3, %f3, 0f00000000;
	selp.f32 	%f24, 0fFF800000, %f23, %p3;
	st.global.f32 	[%rd4], %f24;
	ret;

}


// ===== COMPILED SASS (sm_100) =====

	.target	sm_100

	.elftype	@"ET_EXEC"


//--------------------- .note.nv.tkinfo           --------------------------
	.section	.note.nv.tkinfo,"",@"SHT_NOTE"
	.sectionflags	@"SHF_NOTE_NV_TKINFO"
	.tkinfo
        /*0018*/ 	.word	0x00000002
        /*0030*/ 	.string	""
        /*0030*/ 	.string	"ptxas"
        /*0030*/ 	.string	"Cuda compilation tools, release 13.0, V13.0.88"
        /*0030*/ 	.string	"Build cuda_13.0.r13.0/compiler.36424714_0"
        /*0030*/ 	.string	"-arch sm_100 -m 64 "



//--------------------- .note.nv.cuinfo           --------------------------
	.section	.note.nv.cuinfo,"",@"SHT_NOTE"
	.sectionflags	@"SHF_NOTE_NV_CUINFO"
        /*0018*/ 	.short	0x0002
        /*001a*/ 	.short	0x0064
        /*001c*/ 	.short	0x0082
	.zero		2


//--------------------- .nv.info                  --------------------------
	.section	.nv.info,"",@"SHT_CUDA_INFO"
	.align	4


	//----- nvinfo : EIATTR_REGCOUNT
	.align		4
        /*0000*/ 	.byte	0x04, 0x2f
        /*0002*/ 	.short	(.L_1 - .L_0)
	.align		4
.L_0:
        /*0004*/ 	.word	index@(_Z6mylog2Pf)
        /*0008*/ 	.word	0x0000000a


	//----- nvinfo : EIATTR_FRAME_SIZE
	.align		4
.L_1:
        /*000c*/ 	.byte	0x04, 0x11
        /*000e*/ 	.short	(.L_3 - .L_2)
	.align		4
.L_2:
        /*0010*/ 	.word	index@(_Z6mylog2Pf)
        /*0014*/ 	.word	0x00000000


	//----- nvinfo : EIATTR_MIN_STACK_SIZE
	.align		4
.L_3:
        /*0018*/ 	.byte	0x04, 0x12
        /*001a*/ 	.short	(.L_5 - .L_4)
	.align		4
.L_4:
        /*001c*/ 	.word	index@(_Z6mylog2Pf)
        /*0020*/ 	.word	0x00000000
.L_5:


//--------------------- .nv.compat                --------------------------
	.section	.nv.compat,"",@"SHT_CUDA_COMPAT_INFO"
	.align	4
        /*0000*/ 	.byte	0x02, 0x09, 0x00, 0x00, 0x02, 0x02, 0x01, 0x00, 0x02, 0x05, 0x05, 0x00, 0x03, 0x07, 0x01, 0x01
        /*0010*/ 	.byte	0x02, 0x03, 0x00, 0x00, 0x02, 0x06, 0x01, 0x00, 0x04, 0x0b, 0x08, 0x00, 0x01, 0x00, 0x00, 0x00
        /*0020*/ 	.byte	0x00, 0x00, 0x00, 0x00


//--------------------- .nv.info._Z6mylog2Pf      --------------------------
	.section	.nv.info._Z6mylog2Pf,"",@"SHT_CUDA_INFO"
	.sectionflags	@""
	.align	4


	//----- nvinfo : EIATTR_CUDA_API_VERSION
	.align		4
        /*0000*/ 	.byte	0x04, 0x37
        /*0002*/ 	.short	(.L_7 - .L_6)
.L_6:
        /*0004*/ 	.word	0x00000082


	//----- nvinfo : EIATTR_KPARAM_INFO
	.align		4
.L_7:
        /*0008*/ 	.byte	0x04, 0x17
        /*000a*/ 	.short	(.L_9 - .L_8)
.L_8:
        /*000c*/ 	.word	0x00000000
        /*0010*/ 	.short	0x0000
        /*0012*/ 	.short	0x0000
        /*0014*/ 	.byte	0x00, 0xf5, 0x21, 0x00


	//----- nvinfo : EIATTR_SPARSE_MMA_MASK
	.align		4
.L_9:
        /*0018*/ 	.byte	0x03, 0x50
        /*001a*/ 	.short	0x0000


	//----- nvinfo : EIATTR_MAXREG_COUNT
	.align		4
        /*001c*/ 	.byte	0x03, 0x1b
        /*001e*/ 	.short	0x00ff


	//----- nvinfo : EIATTR_MERCURY_ISA_VERSION
	.align		4
        /*0020*/ 	.byte	0x03, 0x5f
        /*0022*/ 	.short	0x0101


	//----- nvinfo : EIATTR_VRC_CTA_INIT_COUNT
	.align		4
        /*0024*/ 	.byte	0x02, 0x4a
	.zero		1
	.zero		1


	//----- nvinfo : EIATTR_EXIT_INSTR_OFFSETS
	.align		4
        /*0028*/ 	.byte	0x04, 0x1c
        /*002a*/ 	.short	(.L_11 - .L_10)


	//   ....[0]....
.L_10:
        /*002c*/ 	.word	0x00000230


	//----- nvinfo : EIATTR_CBANK_PARAM_SIZE
	.align		4
.L_11:
        /*0030*/ 	.byte	0x03, 0x19
        /*0032*/ 	.short	0x0008


	//----- nvinfo : EIATTR_PARAM_CBANK
	.align		4
        /*0034*/ 	.byte	0x04, 0x0a
        /*0036*/ 	.short	(.L_13 - .L_12)
	.align		4
.L_12:
        /*0038*/ 	.word	index@(.nv.constant0._Z6mylog2Pf)
        /*003c*/ 	.short	0x0380
        /*003e*/ 	.short	0x0008


	//----- nvinfo : EIATTR_SW_WAR
	.align		4
.L_13:
        /*0040*/ 	.byte	0x04, 0x36
        /*0042*/ 	.short	(.L_15 - .L_14)
.L_14:
        /*0044*/ 	.word	0x00000008
.L_15:


//--------------------- .nv.callgraph             --------------------------
	.section	.nv.callgraph,"",@"SHT_CUDA_CALLGRAPH"
	.align	4
	.sectionentsize	8
	.align		4
        /*0000*/ 	.word	0x00000000
	.align		4
        /*0004*/ 	.word	0xffffffff
	.align		4
        /*0008*/ 	.word	0x00000000
	.align		4
        /*000c*/ 	.word	0xfffffffe
	.align		4
        /*0010*/ 	.word	0x00000000
	.align		4
        /*0014*/ 	.word	0xfffffffd
	.align		4
        /*0018*/ 	.word	0x00000000
	.align		4
        /*001c*/ 	.word	0xfffffffc


//--------------------- .text._Z6mylog2Pf         --------------------------
	.section	.text._Z6mylog2Pf,"ax",@progbits
	.align	128
        .global         _Z6mylog2Pf
        .type           _Z6mylog2Pf,@function
        .size           _Z6mylog2Pf,(.L_x_1 - _Z6mylog2Pf)
        .other          _Z6mylog2Pf,@"STO_CUDA_ENTRY STV_DEFAULT"
_Z6mylog2Pf:
.text._Z6mylog2Pf:
[----:B------:R-:W-:Y:S01]  /*0000*/  LDC R1, c[0x0][0x37c] ;  /* 0x0000df00ff017b82 */ /* 0x000fe20000000800 */
[----:B------:R-:W0:Y:S07]  /*0010*/  S2R R5, SR_TID.X ;  /* 0x0000000000057919 */ /* 0x000e2e0000002100 */
[----:B------:R-:W0:Y:S01]  /*0020*/  LDC.64 R2, c[0x0][0x380] ;  /* 0x0000e000ff027b82 */ /* 0x000e220000000a00 */
[----:B------:R-:W1:Y:S01]  /*0030*/  LDCU.64 UR4, c[0x0][0x358] ;  /* 0x00006b00ff0477ac */ /* 0x000e620008000a00 */
[----:B0-----:R-:W-:-:S05]  /*0040*/  IMAD.WIDE.U32 R2, R5, 0x4, R2 ;  /* 0x0000000405027825 */ /* 0x001fca00078e0002 */
[----:B-1----:R-:W2:Y:S01]  /*0050*/  LDG.E R0, desc[UR4][R2.64] ;  /* 0x0000000402007981 */ /* 0x002ea2000c1e1900 */
[----:B------:R-:W-:Y:S01]  /*0060*/  HFMA2 R7, -RZ, RZ, 1.443359375, -0.2030029296875 ;  /* 0x3dc6b27fff077431 */ /* 0x000fe200000001ff */
[----:B--2---:R-:W-:-:S13]  /*0070*/  FSETP.GEU.AND P0, PT, R0, 1.175494350822287508e-38, PT ;  /* 0x008000000000780b */ /* 0x004fda0003f0e000 */
[----:B------:R-:W-:-:S05]  /*0080*/  @!P0 FMUL R0, R0, 8388608 ;  /* 0x4b00000000008820 */ /* 0x000fca0000400000 */
[----:B------:R-:W-:-:S04]  /*0090*/  IADD3 R4, PT, PT, R0, -0x3f3504f3, RZ ;  /* 0xc0cafb0d00047810 */ /* 0x000fc80007ffe0ff */
[----:B------:R-:W-:-:S04]  /*00a0*/  LOP3.LUT R5, R4, 0xff800000, RZ, 0xc0, !PT ;  /* 0xff80000004057812 */ /* 0x000fc800078ec0ff */
[-C--:B------:R-:W-:Y:S02]  /*00b0*/  IADD3 R4, PT, PT, R0, -R5.reuse, RZ ;  /* 0x8000000500047210 */ /* 0x080fe40007ffe0ff */
[----:B------:R-:W-:-:S03]  /*00c0*/  I2FP.F32.S32 R5, R5 ;  /* 0x0000000500057245 */ /* 0x000fc60000201400 */
[----:B------:R-:W-:Y:S01]  /*00d0*/  FADD R6, R4, -1 ;  /* 0xbf80000004067421 */ /* 0x000fe20000000000 */
[----:B------:R-:W-:Y:S02]  /*00e0*/  FSEL R4, RZ, -23, P0 ;  /* 0xc1b80000ff047808 */ /* 0x000fe40000000000 */
[----:B------:R-:W-:Y:S01]  /*00f0*/  ISETP.GT.U32.AND P0, PT, R0, 0x7f7fffff, PT ;  /* 0x7f7fffff0000780c */ /* 0x000fe20003f04070 */
[C---:B------:R-:W-:Y:S02]  /*0100*/  FFMA R7, R6.reuse, R7, -0.16845393180847167969 ;  /* 0xbe2c7f3006077423 */ /* 0x040fe40000000007 */
[----:B------:R-:W-:Y:S01]  /*0110*/  FFMA R4, R5, 1.1920928955078125e-07, R4 ;  /* 0x3400000005047823 */ /* 0x000fe20000000004 */
[----:B------:R-:W-:Y:S01]  /*0120*/  MOV R5, 0x7f800000 ;  /* 0x7f80000000057802 */ /* 0x000fe20000000f00 */
[----:B------:R-:W-:-:S04]  /*0130*/  FFMA R7, R6, R7, 0.1716887056827545166 ;  /* 0x3e2fcf2a06077423 */ /* 0x000fc80000000007 */
[----:B------:R-:W-:-:S04]  /*0140*/  FFMA R7, R6, R7, -0.17900948226451873779 ;  /* 0xbe374e4306077423 */ /* 0x000fc80000000007 */
[----:B------:R-:W-:-:S04]  /*0150*/  FFMA R7, R6, R7, 0.20512372255325317383 ;  /* 0x3e520bf406077423 */ /* 0x000fc80000000007 */
[----:B------:R-:W-:-:S04]  /*0160*/  FFMA R7, R6, R7, -0.24046532809734344482 ;  /* 0xbe763c8b06077423 */ /* 0x000fc80000000007 */
[----:B------:R-:W-:-:S04]  /*0170*/  FFMA R7, R6, R7, 0.28857114911079406738 ;  /* 0x3e93bf9906077423 */ /* 0x000fc80000000007 */
[----:B------:R-:W-:-:S04]  /*0180*/  FFMA R7, R6, R7, -0.36067417263984680176 ;  /* 0xbeb8aa4906077423 */ /* 0x000fc80000000007 */
[----:B------:R-:W-:-:S04]  /*0190*/  FFMA R7, R6, R7, 0.48089820146560668945 ;  /* 0x3ef6384a06077423 */ /* 0x000fc80000000007 */
[----:B------:R-:W-:-:S04]  /*01a0*/  FFMA R7, R6, R7, -0.72134751081466674805 ;  /* 0xbf38aa3b06077423 */ /* 0x000fc80000000007 */
[----:B------:R-:W-:-:S04]  /*01b0*/  FMUL R7, R6, R7 ;  /* 0x0000000706077220 */ /* 0x000fc80000400000 */
[----:B------:R-:W-:-:S04]  /*01c0*/  FMUL R7, R6, R7 ;  /* 0x0000000706077220 */ /* 0x000fc80000400000 */
[----:B------:R-:W-:-:S04]  /*01d0*/  FFMA R7, R6, 1.4426950216293334961, R7 ;  /* 0x3fb8aa3b06077823 */ /* 0x000fc80000000007 */
[----:B------:R-:W-:Y:S01]  /*01e0*/  FADD R4, R4, R7 ;  /* 0x0000000704047221 */ /* 0x000fe20000000000 */
[C---:B------:R-:W-:Y:S01]  /*01f0*/  @P0 FFMA R4, R0.reuse, R5, +INF ;  /* 0x7f80000000040423 */ /* 0x040fe20000000005 */
[----:B------:R-:W-:-:S04]  /*0200*/  FSETP.NEU.AND P0, PT, R0, RZ, PT ;  /* 0x000000ff0000720b */ /* 0x000fc80003f0d000 */
[----:B------:R-:W-:-:S05]  /*0210*/  FSEL R5, R4, -INF , P0 ;  /* 0xff80000004057808 */ /* 0x000fca0000000000 */
[----:B------:R-:W-:Y:S01]  /*0220*/  STG.E desc[UR4][R2.64], R5 ;  /* 0x0000000502007986 */ /* 0x000fe2000c101904 */
[----:B------:R-:W-:Y:S05]  /*0230*/  EXIT ;  /* 0x000000000000794d */ /* 0x000fea0003800000 */
.L_x_0:
[----:B------:R-:W-:-:S00]  /*0240*/  BRA `(.L_x_0) ;  /* 0xfffffffc00fc7947 */ /* 0x000fc0000383ffff */
[----:B------:R-:W-:-:S00]  /*0250*/  NOP ;  /* 0x0000000000007918 */ /* 0x000fc00000000000 */
        /* <DEDUP_REMOVED lines=10> */
.L_x_1:


//--------------------- .nv.shared.reserved.0     --------------------------
	.section	.nv.shared.reserved.0,"aw",@nobits
	.weak		__nv_reservedSMEM_offset_0_alias
	.size		__nv_reservedSMEM_offset_0_alias, 0, 64
	.other		__nv_reservedSMEM_offset_0_alias,@"STO_CUDA_RESERVED_SHARED STV_DEFAULT"
__nv_reservedSMEM_offset_0_alias:
	.zero		0
	.zero		64


//--------------------- .nv.constant0._Z6mylog2Pf --------------------------
	.section	.nv.constant0._Z6mylog2Pf,"a",@progbits
	.sectionflags	@""
	.align	4
.nv.constant0._Z6mylog2Pf:
	.zero		904


//--------------------- SYMBOLS --------------------------

	.type		.nv.reservedSmem.offset0,@object
	.size		.nv.reservedSmem.offset0,0x4
